	.headerflags	@"EF_CUDA_TEXMODE_UNIFIED EF_CUDA_64BIT_ADDRESS EF_CUDA_ACCELERATORS EF_CUDA_SM90 EF_CUDA_VIRTUAL_SM(EF_CUDA_SM90)"
	.elftype	@"ET_EXEC"


//--------------------- .nv.info                  --------------------------
	.section	.nv.info,"",@"SHT_CUDA_INFO"
	.align	4


	//----- nvinfo : EIATTR_REGCOUNT
	.align		4
        /*0000*/ 	.byte	0x04, 0x2f
        /*0002*/ 	.short	(.L_1 - .L_0)
	.align		4
.L_0:
        /*0004*/ 	.word	index@(triton_poi_fused_avg_pool2d_0)
        /*0008*/ 	.word	0x00000016


	//----- nvinfo : EIATTR_MIN_STACK_SIZE
	.align		4
.L_1:
        /*000c*/ 	.byte	0x04, 0x12
        /*000e*/ 	.short	(.L_3 - .L_2)
	.align		4
.L_2:
        /*0010*/ 	.word	index@(triton_poi_fused_avg_pool2d_0)
        /*0014*/ 	.word	0x00000000


	//----- nvinfo : EIATTR_FRAME_SIZE
	.align		4
.L_3:
        /*0018*/ 	.byte	0x04, 0x11
        /*001a*/ 	.short	(.L_5 - .L_4)
	.align		4
.L_4:
        /*001c*/ 	.word	index@(triton_poi_fused_avg_pool2d_0)
        /*0020*/ 	.word	0x00000000


	//----- nvinfo : EIATTR_MIN_STACK_SIZE
	.align		4
.L_5:
        /*0024*/ 	.byte	0x04, 0x12
        /*0026*/ 	.short	(.L_7 - .L_6)
	.align		4
.L_6:
        /*0028*/ 	.word	index@(triton_poi_fused_avg_pool2d_0)
        /*002c*/ 	.word	0x00000000
.L_7:


//--------------------- .nv.info.triton_poi_fused_avg_pool2d_0 --------------------------
	.section	.nv.info.triton_poi_fused_avg_pool2d_0,"",@"SHT_CUDA_INFO"
	.sectionflags	@""
	.align	4


	//----- nvinfo : EIATTR_CUDA_API_VERSION
	.align		4
        /*0000*/ 	.byte	0x04, 0x37
        /*0002*/ 	.short	(.L_9 - .L_8)
.L_8:
        /*0004*/ 	.word	0x0000007c


	//----- nvinfo : EIATTR_KPARAM_INFO
	.align		4
.L_9:
        /*0008*/ 	.byte	0x04, 0x17
        /*000a*/ 	.short	(.L_11 - .L_10)
.L_10:
        /*000c*/ 	.word	0x00000000
        /*0010*/ 	.short	0x0002
        /*0012*/ 	.short	0x0010
        /*0014*/ 	.byte	0x00, 0xf0, 0x11, 0x00


	//----- nvinfo : EIATTR_KPARAM_INFO
	.align		4
.L_11:
        /*0018*/ 	.byte	0x04, 0x17
        /*001a*/ 	.short	(.L_13 - .L_12)
.L_12:
        /*001c*/ 	.word	0x00000000
        /*0020*/ 	.short	0x0001
        /*0022*/ 	.short	0x0008
        /*0024*/ 	.byte	0x00, 0xf4, 0x21, 0x00


	//----- nvinfo : EIATTR_KPARAM_INFO
	.align		4
.L_13:
        /*0028*/ 	.byte	0x04, 0x17
        /*002a*/ 	.short	(.L_15 - .L_14)
.L_14:
        /*002c*/ 	.word	0x00000000
        /*0030*/ 	.short	0x0000
        /*0032*/ 	.short	0x0000
        /*0034*/ 	.byte	0x00, 0xf4, 0x21, 0x00


	//----- nvinfo : EIATTR_SPARSE_MMA_MASK
	.align		4
.L_15:
        /*0038*/ 	.byte	0x03, 0x50
        /*003a*/ 	.short	0x0000


	//----- nvinfo : EIATTR_MAXREG_COUNT
	.align		4
        /*003c*/ 	.byte	0x03, 0x1b
        /*003e*/ 	.short	0x00ff


	//----- nvinfo : EIATTR_EXIT_INSTR_OFFSETS
	.align		4
        /*0040*/ 	.byte	0x04, 0x1c
        /*0042*/ 	.short	(.L_17 - .L_16)


	//   ....[0]....
.L_16:
        /*0044*/ 	.word	0x000002c0


	//----- nvinfo : EIATTR_REQNTID
	.align		4
.L_17:
        /*0048*/ 	.byte	0x04, 0x10
        /*004a*/ 	.short	(.L_19 - .L_18)
.L_18:
        /*004c*/ 	.word	0x00000080
        /*0050*/ 	.word	0x00000001
        /*0054*/ 	.word	0x00000001


	//----- nvinfo : EIATTR_CBANK_PARAM_SIZE
	.align		4
.L_19:
        /*0058*/ 	.byte	0x03, 0x19
        /*005a*/ 	.short	0x0014


	//----- nvinfo : EIATTR_PARAM_CBANK
	.align		4
        /*005c*/ 	.byte	0x04, 0x0a
        /*005e*/ 	.short	(.L_21 - .L_20)
	.align		4
.L_20:
        /*0060*/ 	.word	index@(.nv.constant0.triton_poi_fused_avg_pool2d_0)
        /*0064*/ 	.short	0x0210
        /*0066*/ 	.short	0x0014


	//----- nvinfo : EIATTR_SW_WAR
	.align		4
.L_21:
        /*0068*/ 	.byte	0x04, 0x36
        /*006a*/ 	.short	(.L_23 - .L_22)
.L_22:
        /*006c*/ 	.word	0x00000008
.L_23:


//--------------------- .nv.callgraph             --------------------------
	.section	.nv.callgraph,"",@"SHT_CUDA_CALLGRAPH"
	.align	4
	.sectionentsize	8
	.align		4
        /*0000*/ 	.word	0x00000000
	.align		4
        /*0004*/ 	.word	0xffffffff
	.align		4
        /*0008*/ 	.word	0x00000000
	.align		4
        /*000c*/ 	.word	0xfffffffe
	.align		4
        /*0010*/ 	.word	0x00000000
	.align		4
        /*0014*/ 	.word	0xfffffffd
	.align		4
        /*0018*/ 	.word	0x00000000
	.align		4
        /*001c*/ 	.word	0xfffffffc


//--------------------- .text.triton_poi_fused_avg_pool2d_0 --------------------------
	.section	.text.triton_poi_fused_avg_pool2d_0,"ax",@progbits
	.align	128
        .global         triton_poi_fused_avg_pool2d_0
        .type           triton_poi_fused_avg_pool2d_0,@function
        .size           triton_poi_fused_avg_pool2d_0,(.L_x_1 - triton_poi_fused_avg_pool2d_0)
        .other          triton_poi_fused_avg_pool2d_0,@"STO_CUDA_ENTRY STV_DEFAULT"
triton_poi_fused_avg_pool2d_0:
.text.triton_poi_fused_avg_pool2d_0:
[----:B------:R-:W-:Y:S01]  /*0000*/  LDC R1, c[0x0][0x28] ;  /* 0x00000a00ff017b82 */ /* 0x000fe20000000800 */
[----:B------:R-:W1:Y:S07]  /*0010*/  S2R R0, SR_TID.X ;  /* 0x0000000000007919 */ /* 0x000e6e0000002100 */
[----:B------:R-:W2:Y:S01]  /*0020*/  LDC.64 R2, c[0x0][0x210] ;  /* 0x00008400ff027b82 */ /* 0x000ea20000000a00 */
[----:B------:R-:W-:Y:S01]  /*0030*/  ULDC.64 UR4, c[0x0][0x208] ;  /* 0x0000820000047ab9 */ /* 0x000fe20000000a00 */
[----:B------:R-:W3:Y:S01]  /*0040*/  S2R R5, SR_CTAID.X ;  /* 0x0000000000057919 */ /* 0x000ee20000002500 */
[----:B-1----:R-:W-:-:S04]  /*0050*/  LOP3.LUT R0, R0, 0x7f, RZ, 0xc0, !PT ;  /* 0x0000007f00007812 */ /* 0x002fc800078ec0ff */
[----:B---3--:R-:W-:-:S04]  /*0060*/  LEA R0, R5, R0, 0x7 ;  /* 0x0000000005007211 */ /* 0x008fc800078e38ff */
[----:B------:R-:W-:-:S05]  /*0070*/  SHF.L.U32 R5, R0, 0x4, RZ ;  /* 0x0000000400057819 */ /* 0x000fca00000006ff */
[----:B--2---:R-:W-:-:S05]  /*0080*/  IMAD.WIDE R2, R5, 0x4, R2 ;  /* 0x0000000405027825 */ /* 0x004fca00078e0202 */
[----:B------:R-:W2:Y:S04]  /*0090*/  LDG.E.EL R10, desc[UR4][R2.64] ;  /* 0x00000004020a7981 */ /* 0x000ea8000c2e1900 */
[----:B------:R-:W2:Y:S04]  /*00a0*/  LDG.E.EL R11, desc[UR4][R2.64+0x4] ;  /* 0x00000404020b7981 */ /* 0x000ea8000c2e1900 */
[----:B------:R-:W3:Y:S04]  /*00b0*/  LDG.E.EL R12, desc[UR4][R2.64+0x8] ;  /* 0x00000804020c7981 */ /* 0x000ee8000c2e1900 */
[----:B------:R-:W4:Y:S04]  /*00c0*/  LDG.E.EL R13, desc[UR4][R2.64+0xc] ;  /* 0x00000c04020d7981 */ /* 0x000f28000c2e1900 */
[----:B------:R-:W5:Y:S04]  /*00d0*/  LDG.E.EL R14, desc[UR4][R2.64+0x10] ;  /* 0x00001004020e7981 */ /* 0x000f68000c2e1900 */
        /* <DEDUP_REMOVED lines=10> */
[----:B------:R-:W5:Y:S01]  /*0180*/  LDG.E.EL R9, desc[UR4][R2.64+0x3c] ;  /* 0x00003c0402097981 */ /* 0x000f62000c2e1900 */
[----:B--2---:R-:W-:-:S04]  /*0190*/  FADD R11, R10, R11 ;  /* 0x0000000b0a0b7221 */ /* 0x004fc80000000000 */
[----:B---3--:R-:W-:Y:S02]  /*01a0*/  FADD R12, R12, R11 ;  /* 0x0000000b0c0c7221 */ /* 0x008fe40000000000 */
[----:B------:R-:W1:Y:S02]  /*01b0*/  LDC.64 R10, c[0x0][0x218] ;  /* 0x00008600ff0a7b82 */ /* 0x000e640000000a00 */
[----:B----4-:R-:W-:-:S04]  /*01c0*/  FADD R13, R13, R12 ;  /* 0x0000000c0d0d7221 */ /* 0x010fc80000000000 */
[----:B-----5:R-:W-:-:S04]  /*01d0*/  FADD R14, R14, R13 ;  /* 0x0000000d0e0e7221 */ /* 0x020fc80000000000 */
[----:B------:R-:W-:-:S04]  /*01e0*/  FADD R15, R15, R14 ;  /* 0x0000000e0f0f7221 */ /* 0x000fc80000000000 */
[----:B------:R-:W-:-:S04]  /*01f0*/  FADD R16, R16, R15 ;  /* 0x0000000f10107221 */ /* 0x000fc80000000000 */
[----:B------:R-:W-:-:S04]  /*0200*/  FADD R17, R17, R16 ;  /* 0x0000001011117221 */ /* 0x000fc80000000000 */
[----:B------:R-:W-:Y:S01]  /*0210*/  FADD R18, R18, R17 ;  /* 0x0000001112127221 */ /* 0x000fe20000000000 */
[----:B-1----:R-:W-:-:S04]  /*0220*/  IMAD.WIDE R10, R0, 0x4, R10 ;  /* 0x00000004000a7825 */ /* 0x002fc800078e020a */
[----:B------:R-:W-:-:S04]  /*0230*/  FADD R19, R19, R18 ;  /* 0x0000001213137221 */ /* 0x000fc80000000000 */
[----:B------:R-:W-:-:S04]  /*0240*/  FADD R8, R8, R19 ;  /* 0x0000001308087221 */ /* 0x000fc80000000000 */
[----:B------:R-:W-:-:S04]  /*0250*/  FADD R7, R7, R8 ;  /* 0x0000000807077221 */ /* 0x000fc80000000000 */
[----:B------:R-:W-:-:S04]  /*0260*/  FADD R6, R6, R7 ;  /* 0x0000000706067221 */ /* 0x000fc80000000000 */
[----:B------:R-:W-:-:S04]  /*0270*/  FADD R5, R5, R6 ;  /* 0x0000000605057221 */ /* 0x000fc80000000000 */
[----:B------:R-:W-:-:S04]  /*0280*/  FADD R4, R4, R5 ;  /* 0x0000000504047221 */ /* 0x000fc80000000000 */
[----:B------:R-:W-:-:S04]  /*0290*/  FADD R4, R9, R4 ;  /* 0x0000000409047221 */ /* 0x000fc80000000000 */
[----:B------:R-:W-:-:S05]  /*02a0*/  FMUL R3, R4, 0.0625 ;  /* 0x3d80000004037820 */ /* 0x000fca0000400000 */
[----:B------:R-:W-:Y:S01]  /*02b0*/  STG.E desc[UR4][R10.64], R3 ;  /* 0x000000030a007986 */ /* 0x000fe2000c101904 */
[----:B------:R-:W-:Y:S05]  /*02c0*/  EXIT ;  /* 0x000000000000794d */ /* 0x000fea0003800000 */
.L_x_0:
[----:B------:R-:W-:-:S00]  /*02d0*/  BRA `(.L_x_0) ;  /* 0xfffffffc00fc7947 */ /* 0x000fc0000383ffff */
[----:B------:R-:W-:-:S00]  /*02e0*/  NOP ;  /* 0x0000000000007918 */ /* 0x000fc00000000000 */
        /* <DEDUP_REMOVED lines=9> */
.L_x_1:


//--------------------- .nv.constant0.triton_poi_fused_avg_pool2d_0 --------------------------
	.section	.nv.constant0.triton_poi_fused_avg_pool2d_0,"a",@progbits
	.sectionflags	@""
	.align	4
.nv.constant0.triton_poi_fused_avg_pool2d_0:
	.zero		548
